//
// Generated by NVIDIA NVVM Compiler
//
// Compiler Build ID: CL-36424714
// Cuda compilation tools, release 13.0, V13.0.88
// Based on NVVM 20.0.0
//

.version 9.0
.target sm_100
.address_size 64

	// .globl	_Z10From3DTo2DPfS_iii

.visible .entry _Z10From3DTo2DPfS_iii(
	.param .u64 .ptr .align 1 _Z10From3DTo2DPfS_iii_param_0,
	.param .u64 .ptr .align 1 _Z10From3DTo2DPfS_iii_param_1,
	.param .u32 _Z10From3DTo2DPfS_iii_param_2,
	.param .u32 _Z10From3DTo2DPfS_iii_param_3,
	.param .u32 _Z10From3DTo2DPfS_iii_param_4
)
{
	.reg .pred 	%p<13>;
	.reg .b32 	%r<150>;
	.reg .b32 	%f<83>;
	.reg .b64 	%rd<66>;

	ld.param.u64 	%rd3, [_Z10From3DTo2DPfS_iii_param_0];
	ld.param.u32 	%r73, [_Z10From3DTo2DPfS_iii_param_2];
	ld.param.u32 	%r74, [_Z10From3DTo2DPfS_iii_param_3];
	ld.param.u32 	%r75, [_Z10From3DTo2DPfS_iii_param_4];
	cvta.to.global.u64 	%rd1, %rd3;
	mov.u32 	%r76, %ctaid.y;
	mov.u32 	%r77, %ntid.y;
	mul.lo.s32 	%r1, %r76, %r77;
	mov.u32 	%r2, %tid.y;
	add.s32 	%r3, %r1, %r2;
	mov.u32 	%r78, %ctaid.x;
	mov.u32 	%r79, %ntid.x;
	mov.u32 	%r80, %tid.x;
	mad.lo.s32 	%r4, %r78, %r79, %r80;
	setp.ge.s32 	%p1, %r3, %r73;
	setp.ge.s32 	%p2, %r4, %r74;
	or.pred  	%p3, %p1, %p2;
	@%p3 bra 	$L__BB0_15;
	setp.lt.s32 	%p4, %r75, 1;
	mov.f32 	%f82, 0f00000000;
	@%p4 bra 	$L__BB0_14;
	and.b32  	%r5, %r75, 15;
	setp.lt.u32 	%p5, %r75, 16;
	mov.f32 	%f82, 0f00000000;
	mov.b32 	%r146, 0;
	@%p5 bra 	$L__BB0_5;
	and.b32  	%r146, %r75, 2147483632;
	neg.s32 	%r144, %r146;
	add.s32 	%r82, %r2, %r73;
	add.s32 	%r83, %r82, %r1;
	mad.lo.s32 	%r143, %r74, %r83, %r4;
	mul.lo.s32 	%r84, %r74, %r73;
	shl.b32 	%r9, %r84, 4;
	shl.b32 	%r85, %r73, 1;
	add.s32 	%r86, %r3, %r85;
	mad.lo.s32 	%r142, %r74, %r86, %r4;
	mad.lo.s32 	%r87, %r73, 3, %r3;
	mad.lo.s32 	%r141, %r74, %r87, %r4;
	shl.b32 	%r88, %r73, 2;
	add.s32 	%r89, %r3, %r88;
	mad.lo.s32 	%r140, %r74, %r89, %r4;
	mad.lo.s32 	%r90, %r73, 5, %r3;
	mad.lo.s32 	%r139, %r74, %r90, %r4;
	mad.lo.s32 	%r91, %r73, 6, %r3;
	mad.lo.s32 	%r138, %r74, %r91, %r4;
	mad.lo.s32 	%r92, %r73, 7, %r3;
	mad.lo.s32 	%r137, %r74, %r92, %r4;
	shl.b32 	%r93, %r73, 3;
	add.s32 	%r94, %r3, %r93;
	mad.lo.s32 	%r136, %r74, %r94, %r4;
	mad.lo.s32 	%r95, %r73, 9, %r3;
	mad.lo.s32 	%r135, %r74, %r95, %r4;
	mad.lo.s32 	%r96, %r73, 10, %r3;
	mad.lo.s32 	%r134, %r74, %r96, %r4;
	mad.lo.s32 	%r97, %r73, 11, %r3;
	mad.lo.s32 	%r133, %r74, %r97, %r4;
	mad.lo.s32 	%r98, %r73, 12, %r3;
	mad.lo.s32 	%r132, %r74, %r98, %r4;
	mad.lo.s32 	%r99, %r73, 13, %r3;
	mad.lo.s32 	%r131, %r74, %r99, %r4;
	mad.lo.s32 	%r100, %r73, 14, %r3;
	mad.lo.s32 	%r130, %r74, %r100, %r4;
	mad.lo.s32 	%r101, %r73, 15, %r3;
	mad.lo.s32 	%r129, %r74, %r101, %r4;
	mad.lo.s32 	%r128, %r74, %r3, %r4;
	mov.f32 	%f82, 0f00000000;
$L__BB0_4:
	.pragma "nounroll";
	mul.wide.s32 	%rd4, %r128, 4;
	add.s64 	%rd5, %rd1, %rd4;
	ld.global.f32 	%f18, [%rd5];
	add.f32 	%f19, %f82, %f18;
	mul.wide.s32 	%rd6, %r143, 4;
	add.s64 	%rd7, %rd1, %rd6;
	ld.global.f32 	%f20, [%rd7];
	add.f32 	%f21, %f19, %f20;
	mul.wide.s32 	%rd8, %r142, 4;
	add.s64 	%rd9, %rd1, %rd8;
	ld.global.f32 	%f22, [%rd9];
	add.f32 	%f23, %f21, %f22;
	mul.wide.s32 	%rd10, %r141, 4;
	add.s64 	%rd11, %rd1, %rd10;
	ld.global.f32 	%f24, [%rd11];
	add.f32 	%f25, %f23, %f24;
	mul.wide.s32 	%rd12, %r140, 4;
	add.s64 	%rd13, %rd1, %rd12;
	ld.global.f32 	%f26, [%rd13];
	add.f32 	%f27, %f25, %f26;
	mul.wide.s32 	%rd14, %r139, 4;
	add.s64 	%rd15, %rd1, %rd14;
	ld.global.f32 	%f28, [%rd15];
	add.f32 	%f29, %f27, %f28;
	mul.wide.s32 	%rd16, %r138, 4;
	add.s64 	%rd17, %rd1, %rd16;
	ld.global.f32 	%f30, [%rd17];
	add.f32 	%f31, %f29, %f30;
	mul.wide.s32 	%rd18, %r137, 4;
	add.s64 	%rd19, %rd1, %rd18;
	ld.global.f32 	%f32, [%rd19];
	add.f32 	%f33, %f31, %f32;
	mul.wide.s32 	%rd20, %r136, 4;
	add.s64 	%rd21, %rd1, %rd20;
	ld.global.f32 	%f34, [%rd21];
	add.f32 	%f35, %f33, %f34;
	mul.wide.s32 	%rd22, %r135, 4;
	add.s64 	%rd23, %rd1, %rd22;
	ld.global.f32 	%f36, [%rd23];
	add.f32 	%f37, %f35, %f36;
	mul.wide.s32 	%rd24, %r134, 4;
	add.s64 	%rd25, %rd1, %rd24;
	ld.global.f32 	%f38, [%rd25];
	add.f32 	%f39, %f37, %f38;
	mul.wide.s32 	%rd26, %r133, 4;
	add.s64 	%rd27, %rd1, %rd26;
	ld.global.f32 	%f40, [%rd27];
	add.f32 	%f41, %f39, %f40;
	mul.wide.s32 	%rd28, %r132, 4;
	add.s64 	%rd29, %rd1, %rd28;
	ld.global.f32 	%f42, [%rd29];
	add.f32 	%f43, %f41, %f42;
	mul.wide.s32 	%rd30, %r131, 4;
	add.s64 	%rd31, %rd1, %rd30;
	ld.global.f32 	%f44, [%rd31];
	add.f32 	%f45, %f43, %f44;
	mul.wide.s32 	%rd32, %r130, 4;
	add.s64 	%rd33, %rd1, %rd32;
	ld.global.f32 	%f46, [%rd33];
	add.f32 	%f47, %f45, %f46;
	mul.wide.s32 	%rd34, %r129, 4;
	add.s64 	%rd35, %rd1, %rd34;
	ld.global.f32 	%f48, [%rd35];
	add.f32 	%f82, %f47, %f48;
	add.s32 	%r144, %r144, 16;
	add.s32 	%r143, %r143, %r9;
	add.s32 	%r142, %r142, %r9;
	add.s32 	%r141, %r141, %r9;
	add.s32 	%r140, %r140, %r9;
	add.s32 	%r139, %r139, %r9;
	add.s32 	%r138, %r138, %r9;
	add.s32 	%r137, %r137, %r9;
	add.s32 	%r136, %r136, %r9;
	add.s32 	%r135, %r135, %r9;
	add.s32 	%r134, %r134, %r9;
	add.s32 	%r133, %r133, %r9;
	add.s32 	%r132, %r132, %r9;
	add.s32 	%r131, %r131, %r9;
	add.s32 	%r130, %r130, %r9;
	add.s32 	%r129, %r129, %r9;
	add.s32 	%r128, %r128, %r9;
	setp.ne.s32 	%p6, %r144, 0;
	@%p6 bra 	$L__BB0_4;
$L__BB0_5:
	setp.eq.s32 	%p7, %r5, 0;
	@%p7 bra 	$L__BB0_14;
	and.b32  	%r60, %r75, 7;
	setp.lt.u32 	%p8, %r5, 8;
	@%p8 bra 	$L__BB0_8;
	mad.lo.s32 	%r102, %r146, %r73, %r3;
	mad.lo.s32 	%r103, %r102, %r74, %r4;
	mul.wide.s32 	%rd36, %r103, 4;
	add.s64 	%rd37, %rd1, %rd36;
	ld.global.f32 	%f50, [%rd37];
	add.f32 	%f51, %f82, %f50;
	add.s32 	%r104, %r102, %r73;
	mad.lo.s32 	%r105, %r104, %r74, %r4;
	mul.wide.s32 	%rd38, %r105, 4;
	add.s64 	%rd39, %rd1, %rd38;
	ld.global.f32 	%f52, [%rd39];
	add.f32 	%f53, %f51, %f52;
	add.s32 	%r106, %r104, %r73;
	mad.lo.s32 	%r107, %r106, %r74, %r4;
	mul.wide.s32 	%rd40, %r107, 4;
	add.s64 	%rd41, %rd1, %rd40;
	ld.global.f32 	%f54, [%rd41];
	add.f32 	%f55, %f53, %f54;
	add.s32 	%r108, %r106, %r73;
	mad.lo.s32 	%r109, %r108, %r74, %r4;
	mul.wide.s32 	%rd42, %r109, 4;
	add.s64 	%rd43, %rd1, %rd42;
	ld.global.f32 	%f56, [%rd43];
	add.f32 	%f57, %f55, %f56;
	add.s32 	%r110, %r108, %r73;
	mad.lo.s32 	%r111, %r110, %r74, %r4;
	mul.wide.s32 	%rd44, %r111, 4;
	add.s64 	%rd45, %rd1, %rd44;
	ld.global.f32 	%f58, [%rd45];
	add.f32 	%f59, %f57, %f58;
	add.s32 	%r112, %r110, %r73;
	mad.lo.s32 	%r113, %r112, %r74, %r4;
	mul.wide.s32 	%rd46, %r113, 4;
	add.s64 	%rd47, %rd1, %rd46;
	ld.global.f32 	%f60, [%rd47];
	add.f32 	%f61, %f59, %f60;
	add.s32 	%r114, %r112, %r73;
	mad.lo.s32 	%r115, %r114, %r74, %r4;
	mul.wide.s32 	%rd48, %r115, 4;
	add.s64 	%rd49, %rd1, %rd48;
	ld.global.f32 	%f62, [%rd49];
	add.f32 	%f63, %f61, %f62;
	add.s32 	%r116, %r114, %r73;
	mad.lo.s32 	%r117, %r116, %r74, %r4;
	mul.wide.s32 	%rd50, %r117, 4;
	add.s64 	%rd51, %rd1, %rd50;
	ld.global.f32 	%f64, [%rd51];
	add.f32 	%f82, %f63, %f64;
	add.s32 	%r146, %r146, 8;
$L__BB0_8:
	setp.eq.s32 	%p9, %r60, 0;
	@%p9 bra 	$L__BB0_14;
	and.b32  	%r63, %r75, 3;
	setp.lt.u32 	%p10, %r60, 4;
	@%p10 bra 	$L__BB0_11;
	mad.lo.s32 	%r118, %r146, %r73, %r3;
	mad.lo.s32 	%r119, %r118, %r74, %r4;
	mul.wide.s32 	%rd52, %r119, 4;
	add.s64 	%rd53, %rd1, %rd52;
	ld.global.f32 	%f66, [%rd53];
	add.f32 	%f67, %f82, %f66;
	add.s32 	%r120, %r118, %r73;
	mad.lo.s32 	%r121, %r120, %r74, %r4;
	mul.wide.s32 	%rd54, %r121, 4;
	add.s64 	%rd55, %rd1, %rd54;
	ld.global.f32 	%f68, [%rd55];
	add.f32 	%f69, %f67, %f68;
	add.s32 	%r122, %r120, %r73;
	mad.lo.s32 	%r123, %r122, %r74, %r4;
	mul.wide.s32 	%rd56, %r123, 4;
	add.s64 	%rd57, %rd1, %rd56;
	ld.global.f32 	%f70, [%rd57];
	add.f32 	%f71, %f69, %f70;
	add.s32 	%r124, %r122, %r73;
	mad.lo.s32 	%r125, %r124, %r74, %r4;
	mul.wide.s32 	%rd58, %r125, 4;
	add.s64 	%rd59, %rd1, %rd58;
	ld.global.f32 	%f72, [%rd59];
	add.f32 	%f82, %f71, %f72;
	add.s32 	%r146, %r146, 4;
$L__BB0_11:
	setp.eq.s32 	%p11, %r63, 0;
	@%p11 bra 	$L__BB0_14;
	mad.lo.s32 	%r126, %r146, %r73, %r3;
	mad.lo.s32 	%r149, %r74, %r126, %r4;
	mul.lo.s32 	%r67, %r74, %r73;
	neg.s32 	%r148, %r63;
$L__BB0_13:
	.pragma "nounroll";
	mul.wide.s32 	%rd60, %r149, 4;
	add.s64 	%rd61, %rd1, %rd60;
	ld.global.f32 	%f73, [%rd61];
	add.f32 	%f82, %f82, %f73;
	add.s32 	%r149, %r149, %r67;
	add.s32 	%r148, %r148, 1;
	setp.ne.s32 	%p12, %r148, 0;
	@%p12 bra 	$L__BB0_13;
$L__BB0_14:
	ld.param.u64 	%rd65, [_Z10From3DTo2DPfS_iii_param_1];
	mad.lo.s32 	%r127, %r74, %r3, %r4;
	cvta.to.global.u64 	%rd62, %rd65;
	mul.wide.s32 	%rd63, %r127, 4;
	add.s64 	%rd64, %rd62, %rd63;
	st.global.f32 	[%rd64], %f82;
$L__BB0_15:
	ret;

}
	// .globl	_Z10From2DTo1DPfS_ii
.visible .entry _Z10From2DTo1DPfS_ii(
	.param .u64 .ptr .align 1 _Z10From2DTo1DPfS_ii_param_0,
	.param .u64 .ptr .align 1 _Z10From2DTo1DPfS_ii_param_1,
	.param .u32 _Z10From2DTo1DPfS_ii_param_2,
	.param .u32 _Z10From2DTo1DPfS_ii_param_3
)
{
	.reg .pred 	%p<11>;
	.reg .b32 	%r<38>;
	.reg .b32 	%f<83>;
	.reg .b64 	%rd<16>;

	ld.param.u64 	%rd4, [_Z10From2DTo1DPfS_ii_param_0];
	ld.param.u64 	%rd3, [_Z10From2DTo1DPfS_ii_param_1];
	ld.param.u32 	%r24, [_Z10From2DTo1DPfS_ii_param_2];
	ld.param.u32 	%r23, [_Z10From2DTo1DPfS_ii_param_3];
	cvta.to.global.u64 	%rd1, %rd4;
	mov.u32 	%r25, %ctaid.x;
	mov.u32 	%r26, %ntid.x;
	mov.u32 	%r27, %tid.x;
	mad.lo.s32 	%r1, %r25, %r26, %r27;
	setp.ge.s32 	%p1, %r1, %r24;
	@%p1 bra 	$L__BB1_15;
	setp.lt.s32 	%p2, %r23, 1;
	mov.f32 	%f82, 0f00000000;
	@%p2 bra 	$L__BB1_14;
	mul.lo.s32 	%r2, %r23, %r1;
	and.b32  	%r3, %r23, 15;
	setp.lt.u32 	%p3, %r23, 16;
	mov.f32 	%f82, 0f00000000;
	mov.b32 	%r34, 0;
	@%p3 bra 	$L__BB1_5;
	and.b32  	%r34, %r23, 2147483632;
	neg.s32 	%r32, %r34;
	add.s64 	%rd2, %rd1, 32;
	mov.f32 	%f82, 0f00000000;
	mov.u32 	%r31, %r2;
$L__BB1_4:
	.pragma "nounroll";
	mul.wide.s32 	%rd5, %r31, 4;
	add.s64 	%rd6, %rd2, %rd5;
	ld.global.f32 	%f18, [%rd6+-32];
	add.f32 	%f19, %f82, %f18;
	ld.global.f32 	%f20, [%rd6+-28];
	add.f32 	%f21, %f19, %f20;
	ld.global.f32 	%f22, [%rd6+-24];
	add.f32 	%f23, %f21, %f22;
	ld.global.f32 	%f24, [%rd6+-20];
	add.f32 	%f25, %f23, %f24;
	ld.global.f32 	%f26, [%rd6+-16];
	add.f32 	%f27, %f25, %f26;
	ld.global.f32 	%f28, [%rd6+-12];
	add.f32 	%f29, %f27, %f28;
	ld.global.f32 	%f30, [%rd6+-8];
	add.f32 	%f31, %f29, %f30;
	ld.global.f32 	%f32, [%rd6+-4];
	add.f32 	%f33, %f31, %f32;
	ld.global.f32 	%f34, [%rd6];
	add.f32 	%f35, %f33, %f34;
	ld.global.f32 	%f36, [%rd6+4];
	add.f32 	%f37, %f35, %f36;
	ld.global.f32 	%f38, [%rd6+8];
	add.f32 	%f39, %f37, %f38;
	ld.global.f32 	%f40, [%rd6+12];
	add.f32 	%f41, %f39, %f40;
	ld.global.f32 	%f42, [%rd6+16];
	add.f32 	%f43, %f41, %f42;
	ld.global.f32 	%f44, [%rd6+20];
	add.f32 	%f45, %f43, %f44;
	ld.global.f32 	%f46, [%rd6+24];
	add.f32 	%f47, %f45, %f46;
	ld.global.f32 	%f48, [%rd6+28];
	add.f32 	%f82, %f47, %f48;
	add.s32 	%r32, %r32, 16;
	add.s32 	%r31, %r31, 16;
	setp.ne.s32 	%p4, %r32, 0;
	@%p4 bra 	$L__BB1_4;
$L__BB1_5:
	setp.eq.s32 	%p5, %r3, 0;
	@%p5 bra 	$L__BB1_14;
	and.b32  	%r11, %r23, 7;
	setp.lt.u32 	%p6, %r3, 8;
	@%p6 bra 	$L__BB1_8;
	add.s32 	%r29, %r34, %r2;
	mul.wide.s32 	%rd7, %r29, 4;
	add.s64 	%rd8, %rd1, %rd7;
	ld.global.f32 	%f50, [%rd8];
	add.f32 	%f51, %f82, %f50;
	ld.global.f32 	%f52, [%rd8+4];
	add.f32 	%f53, %f51, %f52;
	ld.global.f32 	%f54, [%rd8+8];
	add.f32 	%f55, %f53, %f54;
	ld.global.f32 	%f56, [%rd8+12];
	add.f32 	%f57, %f55, %f56;
	ld.global.f32 	%f58, [%rd8+16];
	add.f32 	%f59, %f57, %f58;
	ld.global.f32 	%f60, [%rd8+20];
	add.f32 	%f61, %f59, %f60;
	ld.global.f32 	%f62, [%rd8+24];
	add.f32 	%f63, %f61, %f62;
	ld.global.f32 	%f64, [%rd8+28];
	add.f32 	%f82, %f63, %f64;
	add.s32 	%r34, %r34, 8;
$L__BB1_8:
	setp.eq.s32 	%p7, %r11, 0;
	@%p7 bra 	$L__BB1_14;
	and.b32  	%r14, %r23, 3;
	setp.lt.u32 	%p8, %r11, 4;
	@%p8 bra 	$L__BB1_11;
	add.s32 	%r30, %r34, %r2;
	mul.wide.s32 	%rd9, %r30, 4;
	add.s64 	%rd10, %rd1, %rd9;
	ld.global.f32 	%f66, [%rd10];
	add.f32 	%f67, %f82, %f66;
	ld.global.f32 	%f68, [%rd10+4];
	add.f32 	%f69, %f67, %f68;
	ld.global.f32 	%f70, [%rd10+8];
	add.f32 	%f71, %f69, %f70;
	ld.global.f32 	%f72, [%rd10+12];
	add.f32 	%f82, %f71, %f72;
	add.s32 	%r34, %r34, 4;
$L__BB1_11:
	setp.eq.s32 	%p9, %r14, 0;
	@%p9 bra 	$L__BB1_14;
	add.s32 	%r37, %r34, %r2;
	neg.s32 	%r36, %r14;
$L__BB1_13:
	.pragma "nounroll";
	mul.wide.s32 	%rd11, %r37, 4;
	add.s64 	%rd12, %rd1, %rd11;
	ld.global.f32 	%f73, [%rd12];
	add.f32 	%f82, %f82, %f73;
	add.s32 	%r37, %r37, 1;
	add.s32 	%r36, %r36, 1;
	setp.ne.s32 	%p10, %r36, 0;
	@%p10 bra 	$L__BB1_13;
$L__BB1_14:
	cvta.to.global.u64 	%rd13, %rd3;
	mul.wide.s32 	%rd14, %r1, 4;
	add.s64 	%rd15, %rd13, %rd14;
	st.global.f32 	[%rd15], %f82;
$L__BB1_15:
	ret;

}


// ===== COMPILED SASS (sm_100) =====

	.target	sm_100

	.elftype	@"ET_EXEC"


//--------------------- .note.nv.tkinfo           --------------------------
	.section	.note.nv.tkinfo,"",@"SHT_NOTE"
	.sectionflags	@"SHF_NOTE_NV_TKINFO"
	.tkinfo
        /*0018*/ 	.word	0x00000002
        /*0030*/ 	.string	""
        /*0030*/ 	.string	"ptxas"
        /*0030*/ 	.string	"Cuda compilation tools, release 13.0, V13.0.88"
        /*0030*/ 	.string	"Build cuda_13.0.r13.0/compiler.36424714_0"
        /*0030*/ 	.string	"-arch sm_100 -m 64 "



//--------------------- .note.nv.cuinfo           --------------------------
	.section	.note.nv.cuinfo,"",@"SHT_NOTE"
	.sectionflags	@"SHF_NOTE_NV_CUINFO"
        /*0018*/ 	.short	0x0002
        /*001a*/ 	.short	0x0064
        /*001c*/ 	.short	0x0082
	.zero		2


//--------------------- .nv.info                  --------------------------
	.section	.nv.info,"",@"SHT_CUDA_INFO"
	.align	4


	//----- nvinfo : EIATTR_REGCOUNT
	.align		4
        /*0000*/ 	.byte	0x04, 0x2f
        /*0002*/ 	.short	(.L_1 - .L_0)
	.align		4
.L_0:
        /*0004*/ 	.word	index@(_Z10From3DTo2DPfS_iii)
        /*0008*/ 	.word	0x00000020


	//----- nvinfo : EIATTR_FRAME_SIZE
	.align		4
.L_1:
        /*000c*/ 	.byte	0x04, 0x11
        /*000e*/ 	.short	(.L_3 - .L_2)
	.align		4
.L_2:
        /*0010*/ 	.word	index@(_Z10From3DTo2DPfS_iii)
        /*0014*/ 	.word	0x00000000


	//----- nvinfo : EIATTR_REGCOUNT
	.align		4
.L_3:
        /*0018*/ 	.byte	0x04, 0x2f
        /*001a*/ 	.short	(.L_5 - .L_4)
	.align		4
.L_4:
        /*001c*/ 	.word	index@(_Z10From2DTo1DPfS_ii)
        /*0020*/ 	.word	0x0000001f


	//----- nvinfo : EIATTR_FRAME_SIZE
	.align		4
.L_5:
        /*0024*/ 	.byte	0x04, 0x11
        /*0026*/ 	.short	(.L_7 - .L_6)
	.align		4
.L_6:
        /*0028*/ 	.word	index@(_Z10From2DTo1DPfS_ii)
        /*002c*/ 	.word	0x00000000


	//----- nvinfo : EIATTR_MIN_STACK_SIZE
	.align		4
.L_7:
        /*0030*/ 	.byte	0x04, 0x12
        /*0032*/ 	.short	(.L_9 - .L_8)
	.align		4
.L_8:
        /*0034*/ 	.word	index@(_Z10From2DTo1DPfS_ii)
        /*0038*/ 	.word	0x00000000


	//----- nvinfo : EIATTR_MIN_STACK_SIZE
	.align		4
.L_9:
        /*003c*/ 	.byte	0x04, 0x12
        /*003e*/ 	.short	(.L_11 - .L_10)
	.align		4
.L_10:
        /*0040*/ 	.word	index@(_Z10From3DTo2DPfS_iii)
        /*0044*/ 	.word	0x00000000
.L_11:


//--------------------- .nv.compat                --------------------------
	.section	.nv.compat,"",@"SHT_CUDA_COMPAT_INFO"
	.align	4
        /*0000*/ 	.byte	0x02, 0x09, 0x00, 0x00, 0x02, 0x02, 0x01, 0x00, 0x02, 0x05, 0x05, 0x00, 0x03, 0x07, 0x01, 0x01
        /*0010*/ 	.byte	0x02, 0x03, 0x00, 0x00, 0x02, 0x06, 0x01, 0x00, 0x04, 0x0b, 0x08, 0x00, 0x09, 0x00, 0x00, 0x00
        /*0020*/ 	.byte	0x00, 0x00, 0x00, 0x00


//--------------------- .nv.info._Z10From2DTo1DPfS_ii --------------------------
	.section	.nv.info._Z10From2DTo1DPfS_ii,"",@"SHT_CUDA_INFO"
	.sectionflags	@""
	.align	4


	//----- nvinfo : EIATTR_CUDA_API_VERSION
	.align		4
        /*0000*/ 	.byte	0x04, 0x37
        /*0002*/ 	.short	(.L_13 - .L_12)
.L_12:
        /*0004*/ 	.word	0x00000082


	//----- nvinfo : EIATTR_KPARAM_INFO
	.align		4
.L_13:
        /*0008*/ 	.byte	0x04, 0x17
        /*000a*/ 	.short	(.L_15 - .L_14)
.L_14:
        /*000c*/ 	.word	0x00000000
        /*0010*/ 	.short	0x0003
        /*0012*/ 	.short	0x0014
        /*0014*/ 	.byte	0x00, 0xf0, 0x11, 0x00


	//----- nvinfo : EIATTR_KPARAM_INFO
	.align		4
.L_15:
        /*0018*/ 	.byte	0x04, 0x17
        /*001a*/ 	.short	(.L_17 - .L_16)
.L_16:
        /*001c*/ 	.word	0x00000000
        /*0020*/ 	.short	0x0002
        /*0022*/ 	.short	0x0010
        /*0024*/ 	.byte	0x00, 0xf0, 0x11, 0x00


	//----- nvinfo : EIATTR_KPARAM_INFO
	.align		4
.L_17:
        /*0028*/ 	.byte	0x04, 0x17
        /*002a*/ 	.short	(.L_19 - .L_18)
.L_18:
        /*002c*/ 	.word	0x00000000
        /*0030*/ 	.short	0x0001
        /*0032*/ 	.short	0x0008
        /*0034*/ 	.byte	0x00, 0xf5, 0x21, 0x00


	//----- nvinfo : EIATTR_KPARAM_INFO
	.align		4
.L_19:
        /*0038*/ 	.byte	0x04, 0x17
        /*003a*/ 	.short	(.L_21 - .L_20)
.L_20:
        /*003c*/ 	.word	0x00000000
        /*0040*/ 	.short	0x0000
        /*0042*/ 	.short	0x0000
        /*0044*/ 	.byte	0x00, 0xf5, 0x21, 0x00


	//----- nvinfo : EIATTR_SPARSE_MMA_MASK
	.align		4
.L_21:
        /*0048*/ 	.byte	0x03, 0x50
        /*004a*/ 	.short	0x0000


	//----- nvinfo : EIATTR_MAXREG_COUNT
	.align		4
        /*004c*/ 	.byte	0x03, 0x1b
        /*004e*/ 	.short	0x00ff


	//----- nvinfo : EIATTR_MERCURY_ISA_VERSION
	.align		4
        /*0050*/ 	.byte	0x03, 0x5f
        /*0052*/ 	.short	0x0101


	//----- nvinfo : EIATTR_VRC_CTA_INIT_COUNT
	.align		4
        /*0054*/ 	.byte	0x02, 0x4a
	.zero		1
	.zero		1


	//----- nvinfo : EIATTR_EXIT_INSTR_OFFSETS
	.align		4
        /*0058*/ 	.byte	0x04, 0x1c
        /*005a*/ 	.short	(.L_23 - .L_22)


	//   ....[0]....
.L_22:
        /*005c*/ 	.word	0x00000070


	//   ....[1]....
        /*0060*/ 	.word	0x000007a0


	//----- nvinfo : EIATTR_CBANK_PARAM_SIZE
	.align		4
.L_23:
        /*0064*/ 	.byte	0x03, 0x19
        /*0066*/ 	.short	0x0018


	//----- nvinfo : EIATTR_PARAM_CBANK
	.align		4
        /*0068*/ 	.byte	0x04, 0x0a
        /*006a*/ 	.short	(.L_25 - .L_24)
	.align		4
.L_24:
        /*006c*/ 	.word	index@(.nv.constant0._Z10From2DTo1DPfS_ii)
        /*0070*/ 	.short	0x0380
        /*0072*/ 	.short	0x0018


	//----- nvinfo : EIATTR_SW_WAR
	.align		4
.L_25:
        /*0074*/ 	.byte	0x04, 0x36
        /*0076*/ 	.short	(.L_27 - .L_26)
.L_26:
        /*0078*/ 	.word	0x00000008
.L_27:


//--------------------- .nv.info._Z10From3DTo2DPfS_iii --------------------------
	.section	.nv.info._Z10From3DTo2DPfS_iii,"",@"SHT_CUDA_INFO"
	.sectionflags	@""
	.align	4


	//----- nvinfo : EIATTR_CUDA_API_VERSION
	.align		4
        /*0000*/ 	.byte	0x04, 0x37
        /*0002*/ 	.short	(.L_29 - .L_28)
.L_28:
        /*0004*/ 	.word	0x00000082


	//----- nvinfo : EIATTR_KPARAM_INFO
	.align		4
.L_29:
        /*0008*/ 	.byte	0x04, 0x17
        /*000a*/ 	.short	(.L_31 - .L_30)
.L_30:
        /*000c*/ 	.word	0x00000000
        /*0010*/ 	.short	0x0004
        /*0012*/ 	.short	0x0018
        /*0014*/ 	.byte	0x00, 0xf0, 0x11, 0x00


	//----- nvinfo : EIATTR_KPARAM_INFO
	.align		4
.L_31:
        /*0018*/ 	.byte	0x04, 0x17
        /*001a*/ 	.short	(.L_33 - .L_32)
.L_32:
        /*001c*/ 	.word	0x00000000
        /*0020*/ 	.short	0x0003
        /*0022*/ 	.short	0x0014
        /*0024*/ 	.byte	0x00, 0xf0, 0x11, 0x00


	//----- nvinfo : EIATTR_KPARAM_INFO
	.align		4
.L_33:
        /*0028*/ 	.byte	0x04, 0x17
        /*002a*/ 	.short	(.L_35 - .L_34)
.L_34:
        /*002c*/ 	.word	0x00000000
        /*0030*/ 	.short	0x0002
        /*0032*/ 	.short	0x0010
        /*0034*/ 	.byte	0x00, 0xf0, 0x11, 0x00


	//----- nvinfo : EIATTR_KPARAM_INFO
	.align		4
.L_35:
        /*0038*/ 	.byte	0x04, 0x17
        /*003a*/ 	.short	(.L_37 - .L_36)
.L_36:
        /*003c*/ 	.word	0x00000000
        /*0040*/ 	.short	0x0001
        /*0042*/ 	.short	0x0008
        /*0044*/ 	.byte	0x00, 0xf5, 0x21, 0x00


	//----- nvinfo : EIATTR_KPARAM_INFO
	.align		4
.L_37:
        /*0048*/ 	.byte	0x04, 0x17
        /*004a*/ 	.short	(.L_39 - .L_38)
.L_38:
        /*004c*/ 	.word	0x00000000
        /*0050*/ 	.short	0x0000
        /*0052*/ 	.short	0x0000
        /*0054*/ 	.byte	0x00, 0xf5, 0x21, 0x00


	//----- nvinfo : EIATTR_SPARSE_MMA_MASK
	.align		4
.L_39:
        /*0058*/ 	.byte	0x03, 0x50
        /*005a*/ 	.short	0x0000


	//----- nvinfo : EIATTR_MAXREG_COUNT
	.align		4
        /*005c*/ 	.byte	0x03, 0x1b
        /*005e*/ 	.short	0x00ff


	//----- nvinfo : EIATTR_MERCURY_ISA_VERSION
	.align		4
        /*0060*/ 	.byte	0x03, 0x5f
        /*0062*/ 	.short	0x0101


	//----- nvinfo : EIATTR_VRC_CTA_INIT_COUNT
	.align		4
        /*0064*/ 	.byte	0x02, 0x4a
	.zero		1
	.zero		1


	//----- nvinfo : EIATTR_EXIT_INSTR_OFFSETS
	.align		4
        /*0068*/ 	.byte	0x04, 0x1c
        /*006a*/ 	.short	(.L_41 - .L_40)


	//   ....[0]....
.L_40:
        /*006c*/ 	.word	0x000000d0


	//   ....[1]....
        /*0070*/ 	.word	0x00000da0


	//----- nvinfo : EIATTR_CBANK_PARAM_SIZE
	.align		4
.L_41:
        /*0074*/ 	.byte	0x03, 0x19
        /*0076*/ 	.short	0x001c


	//----- nvinfo : EIATTR_PARAM_CBANK
	.align		4
        /*0078*/ 	.byte	0x04, 0x0a
        /*007a*/ 	.short	(.L_43 - .L_42)
	.align		4
.L_42:
        /*007c*/ 	.word	index@(.nv.constant0._Z10From3DTo2DPfS_iii)
        /*0080*/ 	.short	0x0380
        /*0082*/ 	.short	0x001c


	//----- nvinfo : EIATTR_SW_WAR
	.align		4
.L_43:
        /*0084*/ 	.byte	0x04, 0x36
        /*0086*/ 	.short	(.L_45 - .L_44)
.L_44:
        /*0088*/ 	.word	0x00000008
.L_45:


//--------------------- .nv.callgraph             --------------------------
	.section	.nv.callgraph,"",@"SHT_CUDA_CALLGRAPH"
	.align	4
	.sectionentsize	8
	.align		4
        /*0000*/ 	.word	0x00000000
	.align		4
        /*0004*/ 	.word	0xffffffff
	.align		4
        /*0008*/ 	.word	0x00000000
	.align		4
        /*000c*/ 	.word	0xfffffffe
	.align		4
        /*0010*/ 	.word	0x00000000
	.align		4
        /*0014*/ 	.word	0xfffffffd
	.align		4
        /*0018*/ 	.word	0x00000000
	.align		4
        /*001c*/ 	.word	0xfffffffc


//--------------------- .text._Z10From2DTo1DPfS_ii --------------------------
	.section	.text._Z10From2DTo1DPfS_ii,"ax",@progbits
	.align	128
        .global         _Z10From2DTo1DPfS_ii
        .type           _Z10From2DTo1DPfS_ii,@function
        .size           _Z10From2DTo1DPfS_ii,(.L_x_14 - _Z10From2DTo1DPfS_ii)
        .other          _Z10From2DTo1DPfS_ii,@"STO_CUDA_ENTRY STV_DEFAULT"
_Z10From2DTo1DPfS_ii:
.text._Z10From2DTo1DPfS_ii:
[----:B------:R-:W-:Y:S01]  /*0000*/  LDC R1, c[0x0][0x37c] ;  /* 0x0000df00ff017b82 */ /* 0x000fe20000000800 */
[----:B------:R-:W0:Y:S07]  /*0010*/  S2R R3, SR_TID.X ;  /* 0x0000000000037919 */ /* 0x000e2e0000002100 */
[----:B------:R-:W0:Y:S01]  /*0020*/  S2UR UR4, SR_CTAID.X ;  /* 0x00000000000479c3 */ /* 0x000e220000002500 */
[----:B------:R-:W1:Y:S07]  /*0030*/  LDCU UR5, c[0x0][0x390] ;  /* 0x00007200ff0577ac */ /* 0x000e6e0008000800 */
[----:B------:R-:W0:Y:S02]  /*0040*/  LDC R2, c[0x0][0x360] ;  /* 0x0000d800ff027b82 */ /* 0x000e240000000800 */
[----:B0-----:R-:W-:-:S05]  /*0050*/  IMAD R2, R2, UR4, R3 ;  /* 0x0000000402027c24 */ /* 0x001fca000f8e0203 */
[----:B-1----:R-:W-:-:S13]  /*0060*/  ISETP.GE.AND P0, PT, R2, UR5, PT ;  /* 0x0000000502007c0c */ /* 0x002fda000bf06270 */
[----:B------:R-:W-:Y:S05]  /*0070*/  @P0 EXIT ;  /* 0x000000000000094d */ /* 0x000fea0003800000 */
[----:B------:R-:W0:Y:S01]  /*0080*/  LDCU UR7, c[0x0][0x394] ;  /* 0x00007280ff0777ac */ /* 0x000e220008000800 */
[----:B------:R-:W-:Y:S01]  /*0090*/  HFMA2 R0, -RZ, RZ, 0, 0 ;  /* 0x00000000ff007431 */ /* 0x000fe200000001ff */
[----:B------:R-:W1:Y:S01]  /*00a0*/  LDCU.64 UR12, c[0x0][0x358] ;  /* 0x00006b00ff0c77ac */ /* 0x000e620008000a00 */
[----:B0-----:R-:W-:-:S09]  /*00b0*/  UISETP.GE.AND UP0, UPT, UR7, 0x1, UPT ;  /* 0x000000010700788c */ /* 0x001fd2000bf06270 */
[----:B-1----:R-:W-:Y:S05]  /*00c0*/  BRA.U !UP0, `(.L_x_0) ;  /* 0x0000000508a87547 */ /* 0x002fea000b800000 */
[----:B------:R-:W-:Y:S02]  /*00d0*/  UISETP.GE.U32.AND UP1, UPT, UR7, 0x10, UPT ;  /* 0x000000100700788c */ /* 0x000fe4000bf26070 */
[----:B------:R-:W-:Y:S01]  /*00e0*/  IMAD R3, R2, UR7, RZ ;  /* 0x0000000702037c24 */ /* 0x000fe2000f8e02ff */
[----:B------:R-:W-:Y:S01]  /*00f0*/  ULOP3.LUT UR10, UR7, 0xf, URZ, 0xc0, !UPT ;  /* 0x0000000f070a7892 */ /* 0x000fe2000f8ec0ff */
[----:B------:R-:W-:Y:S01]  /*0100*/  MOV R0, RZ ;  /* 0x000000ff00007202 */ /* 0x000fe20000000f00 */
[----:B------:R-:W-:Y:S02]  /*0110*/  UMOV UR4, URZ ;  /* 0x000000ff00047c82 */ /* 0x000fe40008000000 */
[----:B------:R-:W-:Y:S02]  /*0120*/  UISETP.NE.AND UP0, UPT, UR10, URZ, UPT ;  /* 0x000000ff0a00728c */ /* 0x000fe4000bf05270 */
[----:B------:R-:W-:Y:S09]  /*0130*/  BRA.U !UP1, `(.L_x_1) ;  /* 0x0000000109b87547 */ /* 0x000ff2000b800000 */
[----:B------:R-:W0:Y:S01]  /*0140*/  LDCU.64 UR8, c[0x0][0x380] ;  /* 0x00007000ff0877ac */ /* 0x000e220008000a00 */
[----:B------:R-:W-:Y:S02]  /*0150*/  MOV R0, RZ ;  /* 0x000000ff00007202 */ /* 0x000fe40000000f00 */
[----:B------:R-:W-:Y:S01]  /*0160*/  MOV R6, R3 ;  /* 0x0000000300067202 */ /* 0x000fe20000000f00 */
[----:B------:R-:W-:Y:S02]  /*0170*/  ULOP3.LUT UR4, UR7, 0x7ffffff0, URZ, 0xc0, !UPT ;  /* 0x7ffffff007047892 */ /* 0x000fe4000f8ec0ff */
[----:B0-----:R-:W-:Y:S02]  /*0180*/  UIADD3 UR5, UP1, UPT, UR8, 0x20, URZ ;  /* 0x0000002008057890 */ /* 0x001fe4000ff3e0ff */
[----:B------:R-:W-:Y:S02]  /*0190*/  UIADD3 UR8, UPT, UPT, -UR4, URZ, URZ ;  /* 0x000000ff04087290 */ /* 0x000fe4000fffe1ff */
[----:B------:R-:W-:-:S12]  /*01a0*/  UIADD3.X UR6, UPT, UPT, URZ, UR9, URZ, UP1, !UPT ;  /* 0x00000009ff067290 */ /* 0x000fd80008ffe4ff */
.L_x_2:
[----:B------:R-:W-:Y:S02]  /*01b0*/  MOV R4, UR5 ;  /* 0x0000000500047c02 */ /* 0x000fe40008000f00 */
[----:B------:R-:W-:-:S03]  /*01c0*/  MOV R5, UR6 ;  /* 0x0000000600057c02 */ /* 0x000fc60008000f00 */
[----:B------:R-:W-:-:S05]  /*01d0*/  IMAD.WIDE R4, R6, 0x4, R4 ;  /* 0x0000000406047825 */ /* 0x000fca00078e0204 */
[----:B------:R-:W2:Y:S04]  /*01e0*/  LDG.E R15, desc[UR12][R4.64+-0x20] ;  /* 0xffffe00c040f7981 */ /* 0x000ea8000c1e1900 */
[----:B------:R-:W3:Y:S04]  /*01f0*/  LDG.E R16, desc[UR12][R4.64+-0x1c] ;  /* 0xffffe40c04107981 */ /* 0x000ee8000c1e1900 */
[----:B------:R-:W4:Y:S04]  /*0200*/  LDG.E R18, desc[UR12][R4.64+-0x18] ;  /* 0xffffe80c04127981 */ /* 0x000f28000c1e1900 */
[----:B------:R-:W5:Y:S04]  /*0210*/  LDG.E R20, desc[UR12][R4.64+-0x14] ;  /* 0xffffec0c04147981 */ /* 0x000f68000c1e1900 */
        /* <DEDUP_REMOVED lines=11> */
[----:B------:R-:W5:Y:S01]  /*02d0*/  LDG.E R14, desc[UR12][R4.64+0x1c] ;  /* 0x00001c0c040e7981 */ /* 0x000f62000c1e1900 */
[----:B------:R-:W-:Y:S01]  /*02e0*/  UIADD3 UR8, UPT, UPT, UR8, 0x10, URZ ;  /* 0x0000001008087890 */ /* 0x000fe2000fffe0ff */
[----:B------:R-:W-:-:S03]  /*02f0*/  IADD3 R6, PT, PT, R6, 0x10, RZ ;  /* 0x0000001006067810 */ /* 0x000fc60007ffe0ff */
[----:B------:R-:W-:Y:S01]  /*0300*/  UISETP.NE.AND UP1, UPT, UR8, URZ, UPT ;  /* 0x000000ff0800728c */ /* 0x000fe2000bf25270 */
[----:B--2---:R-:W-:-:S04]  /*0310*/  FADD R15, R15, R0 ;  /* 0x000000000f0f7221 */ /* 0x004fc80000000000 */
[----:B---3--:R-:W-:-:S04]  /*0320*/  FADD R15, R15, R16 ;  /* 0x000000100f0f7221 */ /* 0x008fc80000000000 */
[----:B----4-:R-:W-:-:S04]  /*0330*/  FADD R15, R15, R18 ;  /* 0x000000120f0f7221 */ /* 0x010fc80000000000 */
[----:B-----5:R-:W-:-:S04]  /*0340*/  FADD R15, R15, R20 ;  /* 0x000000140f0f7221 */ /* 0x020fc80000000000 */
[----:B------:R-:W-:-:S04]  /*0350*/  FADD R15, R15, R22 ;  /* 0x000000160f0f7221 */ /* 0x000fc80000000000 */
        /* <DEDUP_REMOVED lines=10> */
[----:B------:R-:W-:Y:S01]  /*0400*/  FADD R0, R7, R14 ;  /* 0x0000000e07007221 */ /* 0x000fe20000000000 */
[----:B------:R-:W-:Y:S06]  /*0410*/  BRA.U UP1, `(.L_x_2) ;  /* 0xfffffffd01647547 */ /* 0x000fec000b83ffff */
.L_x_1:
[----:B------:R-:W-:Y:S05]  /*0420*/  BRA.U !UP0, `(.L_x_0) ;  /* 0x0000000108d07547 */ /* 0x000fea000b800000 */
[----:B------:R-:W-:Y:S02]  /*0430*/  UISETP.GE.U32.AND UP0, UPT, UR10, 0x8, UPT ;  /* 0x000000080a00788c */ /* 0x000fe4000bf06070 */
[----:B------:R-:W-:-:S04]  /*0440*/  ULOP3.LUT UR6, UR7, 0x7, URZ, 0xc0, !UPT ;  /* 0x0000000707067892 */ /* 0x000fc8000f8ec0ff */
[----:B------:R-:W-:-:S03]  /*0450*/  UISETP.NE.AND UP1, UPT, UR6, URZ, UPT ;  /* 0x000000ff0600728c */ /* 0x000fc6000bf25270 */
[----:B------:R-:W-:Y:S08]  /*0460*/  BRA.U !UP0, `(.L_x_3) ;  /* 0x0000000108507547 */ /* 0x000ff0000b800000 */
[----:B------:R-:W0:Y:S01]  /*0470*/  LDC.64 R4, c[0x0][0x380] ;  /* 0x0000e000ff047b82 */ /* 0x000e220000000a00 */
[----:B------:R-:W-:-:S05]  /*0480*/  IADD3 R7, PT, PT, R3, UR4, RZ ;  /* 0x0000000403077c10 */ /* 0x000fca000fffe0ff */
[----:B0-----:R-:W-:-:S05]  /*0490*/  IMAD.WIDE R4, R7, 0x4, R4 ;  /* 0x0000000407047825 */ /* 0x001fca00078e0204 */
[----:B------:R-:W2:Y:S04]  /*04a0*/  LDG.E R7, desc[UR12][R4.64] ;  /* 0x0000000c04077981 */ /* 0x000ea8000c1e1900 */
[----:B------:R-:W3:Y:S04]  /*04b0*/  LDG.E R6, desc[UR12][R4.64+0x4] ;  /* 0x0000040c04067981 */ /* 0x000ee8000c1e1900 */
[----:B------:R-:W4:Y:S04]  /*04c0*/  LDG.E R9, desc[UR12][R4.64+0x8] ;  /* 0x0000080c04097981 */ /* 0x000f28000c1e1900 */
[----:B------:R-:W5:Y:S04]  /*04d0*/  LDG.E R11, desc[UR12][R4.64+0xc] ;  /* 0x00000c0c040b7981 */ /* 0x000f68000c1e1900 */
[----:B------:R-:W5:Y:S04]  /*04e0*/  LDG.E R13, desc[UR12][R4.64+0x10] ;  /* 0x0000100c040d7981 */ /* 0x000f68000c1e1900 */
[----:B------:R-:W5:Y:S04]  /*04f0*/  LDG.E R15, desc[UR12][R4.64+0x14] ;  /* 0x0000140c040f7981 */ /* 0x000f68000c1e1900 */
[----:B------:R-:W5:Y:S04]  /*0500*/  LDG.E R17, desc[UR12][R4.64+0x18] ;  /* 0x0000180c04117981 */ /* 0x000f68000c1e1900 */
[----:B------:R-:W5:Y:S01]  /*0510*/  LDG.E R19, desc[UR12][R4.64+0x1c] ;  /* 0x00001c0c04137981 */ /* 0x000f62000c1e1900 */
[----:B------:R-:W-:Y:S01]  /*0520*/  UIADD3 UR4, UPT, UPT, UR4, 0x8, URZ ;  /* 0x0000000804047890 */ /* 0x000fe2000fffe0ff */
[----:B--2---:R-:W-:-:S04]  /*0530*/  FADD R7, R0, R7 ;  /* 0x0000000700077221 */ /* 0x004fc80000000000 */
[----:B---3--:R-:W-:-:S04]  /*0540*/  FADD R6, R7, R6 ;  /* 0x0000000607067221 */ /* 0x008fc80000000000 */
[----:B----4-:R-:W-:-:S04]  /*0550*/  FADD R6, R6, R9 ;  /* 0x0000000906067221 */ /* 0x010fc80000000000 */
[----:B-----5:R-:W-:-:S04]  /*0560*/  FADD R6, R6, R11 ;  /* 0x0000000b06067221 */ /* 0x020fc80000000000 */
[----:B------:R-:W-:-:S04]  /*0570*/  FADD R6, R6, R13 ;  /* 0x0000000d06067221 */ /* 0x000fc80000000000 */
[----:B------:R-:W-:-:S04]  /*0580*/  FADD R6, R6, R15 ;  /* 0x0000000f06067221 */ /* 0x000fc80000000000 */
[----:B------:R-:W-:-:S04]  /*0590*/  FADD R6, R6, R17 ;  /* 0x0000001106067221 */ /* 0x000fc80000000000 */
[----:B------:R-:W-:-:S07]  /*05a0*/  FADD R0, R6, R19 ;  /* 0x0000001306007221 */ /* 0x000fce0000000000 */
.L_x_3:
        /* <DEDUP_REMOVED lines=11> */
[----:B------:R-:W5:Y:S01]  /*0660*/  LDG.E R11, desc[UR12][R4.64+0xc] ;  /* 0x00000c0c040b7981 */ /* 0x000f62000c1e1900 */
[----:B------:R-:W-:Y:S01]  /*0670*/  UIADD3 UR4, UPT, UPT, UR4, 0x4, URZ ;  /* 0x0000000404047890 */ /* 0x000fe2000fffe0ff */
[----:B--2---:R-:W-:-:S04]  /*0680*/  FADD R7, R0, R7 ;  /* 0x0000000700077221 */ /* 0x004fc80000000000 */
[----:B---3--:R-:W-:-:S04]  /*0690*/  FADD R6, R7, R6 ;  /* 0x0000000607067221 */ /* 0x008fc80000000000 */
[----:B----4-:R-:W-:-:S04]  /*06a0*/  FADD R6, R6, R9 ;  /* 0x0000000906067221 */ /* 0x010fc80000000000 */
[----:B-----5:R-:W-:-:S07]  /*06b0*/  FADD R0, R6, R11 ;  /* 0x0000000b06007221 */ /* 0x020fce0000000000 */
.L_x_4:
[----:B------:R-:W-:Y:S05]  /*06c0*/  BRA.U !UP1, `(.L_x_0) ;  /* 0x0000000109287547 */ /* 0x000fea000b800000 */
[----:B------:R-:W0:Y:S01]  /*06d0*/  LDC.64 R6, c[0x0][0x380] ;  /* 0x0000e000ff067b82 */ /* 0x000e220000000a00 */
[----:B------:R-:W-:Y:S01]  /*06e0*/  IADD3 R3, PT, PT, R3, UR4, RZ ;  /* 0x0000000403037c10 */ /* 0x000fe2000fffe0ff */
[----:B------:R-:W-:-:S12]  /*06f0*/  UIADD3 UR5, UPT, UPT, -UR5, URZ, URZ ;  /* 0x000000ff05057290 */ /* 0x000fd8000fffe1ff */
.L_x_5:
[----:B0-----:R-:W-:-:S06]  /*0700*/  IMAD.WIDE R4, R3, 0x4, R6 ;  /* 0x0000000403047825 */ /* 0x001fcc00078e0206 */
[----:B------:R-:W2:Y:S01]  /*0710*/  LDG.E R5, desc[UR12][R4.64] ;  /* 0x0000000c04057981 */ /* 0x000ea2000c1e1900 */
[----:B------:R-:W-:Y:S01]  /*0720*/  UIADD3 UR5, UPT, UPT, UR5, 0x1, URZ ;  /* 0x0000000105057890 */ /* 0x000fe2000fffe0ff */
[----:B------:R-:W-:-:S03]  /*0730*/  IADD3 R3, PT, PT, R3, 0x1, RZ ;  /* 0x0000000103037810 */ /* 0x000fc60007ffe0ff */
[----:B------:R-:W-:Y:S01]  /*0740*/  UISETP.NE.AND UP0, UPT, UR5, URZ, UPT ;  /* 0x000000ff0500728c */ /* 0x000fe2000bf05270 */
[----:B--2---:R-:W-:-:S08]  /*0750*/  FADD R0, R5, R0 ;  /* 0x0000000005007221 */ /* 0x004fd00000000000 */
[----:B------:R-:W-:Y:S05]  /*0760*/  BRA.U UP0, `(.L_x_5) ;  /* 0xfffffffd00e47547 */ /* 0x000fea000b83ffff */
.L_x_0:
[----:B------:R-:W0:Y:S02]  /*0770*/  LDC.64 R4, c[0x0][0x388] ;  /* 0x0000e200ff047b82 */ /* 0x000e240000000a00 */
[----:B0-----:R-:W-:-:S05]  /*0780*/  IMAD.WIDE R2, R2, 0x4, R4 ;  /* 0x0000000402027825 */ /* 0x001fca00078e0204 */
[----:B------:R-:W-:Y:S01]  /*0790*/  STG.E desc[UR12][R2.64], R0 ;  /* 0x0000000002007986 */ /* 0x000fe2000c10190c */
[----:B------:R-:W-:Y:S05]  /*07a0*/  EXIT ;  /* 0x000000000000794d */ /* 0x000fea0003800000 */
.L_x_6:
[----:B------:R-:W-:-:S00]  /*07b0*/  BRA `(.L_x_6) ;  /* 0xfffffffc00fc7947 */ /* 0x000fc0000383ffff */
[----:B------:R-:W-:-:S00]  /*07c0*/  NOP ;  /* 0x0000000000007918 */ /* 0x000fc00000000000 */
        /* <DEDUP_REMOVED lines=11> */
.L_x_14:


//--------------------- .text._Z10From3DTo2DPfS_iii --------------------------
	.section	.text._Z10From3DTo2DPfS_iii,"ax",@progbits
	.align	128
        .global         _Z10From3DTo2DPfS_iii
        .type           _Z10From3DTo2DPfS_iii,@function
        .size           _Z10From3DTo2DPfS_iii,(.L_x_15 - _Z10From3DTo2DPfS_iii)
        .other          _Z10From3DTo2DPfS_iii,@"STO_CUDA_ENTRY STV_DEFAULT"
_Z10From3DTo2DPfS_iii:
.text._Z10From3DTo2DPfS_iii:
[----:B------:R-:W-:Y:S01]  /*0000*/  LDC R1, c[0x0][0x37c] ;  /* 0x0000df00ff017b82 */ /* 0x000fe20000000800 */
[----:B------:R-:W0:Y:S07]  /*0010*/  S2R R3, SR_TID.X ;  /* 0x0000000000037919 */ /* 0x000e2e0000002100 */
[----:B------:R-:W1:Y:S01]  /*0020*/  S2UR UR5, SR_CTAID.Y ;  /* 0x00000000000579c3 */ /* 0x000e620000002600 */
[----:B------:R-:W1:Y:S01]  /*0030*/  LDCU UR4, c[0x0][0x364] ;  /* 0x00006c80ff0477ac */ /* 0x000e620008000800 */
[----:B------:R-:W2:Y:S06]  /*0040*/  S2R R5, SR_TID.Y ;  /* 0x0000000000057919 */ /* 0x000eac0000002200 */
[----:B------:R-:W0:Y:S08]  /*0050*/  S2UR UR6, SR_CTAID.X ;  /* 0x00000000000679c3 */ /* 0x000e300000002500 */
[----:B------:R-:W0:Y:S08]  /*0060*/  LDC R0, c[0x0][0x360] ;  /* 0x0000d800ff007b82 */ /* 0x000e300000000800 */
[----:B------:R-:W3:Y:S01]  /*0070*/  LDC.64 R18, c[0x0][0x390] ;  /* 0x0000e400ff127b82 */ /* 0x000ee20000000a00 */
[----:B-1----:R-:W-:Y:S01]  /*0080*/  UIMAD UR5, UR5, UR4, URZ ;  /* 0x00000004050572a4 */ /* 0x002fe2000f8e02ff */
[----:B0-----:R-:W-:-:S05]  /*0090*/  IMAD R0, R0, UR6, R3 ;  /* 0x0000000600007c24 */ /* 0x001fca000f8e0203 */
[----:B--2---:R-:W-:Y:S02]  /*00a0*/  IADD3 R3, PT, PT, R5, UR5, RZ ;  /* 0x0000000505037c10 */ /* 0x004fe4000fffe0ff */
[----:B---3--:R-:W-:-:S04]  /*00b0*/  ISETP.GE.AND P0, PT, R0, R19, PT ;  /* 0x000000130000720c */ /* 0x008fc80003f06270 */
[----:B------:R-:W-:-:S13]  /*00c0*/  ISETP.GE.OR P0, PT, R3, R18, P0 ;  /* 0x000000120300720c */ /* 0x000fda0000706670 */
[----:B------:R-:W-:Y:S05]  /*00d0*/  @P0 EXIT ;  /* 0x000000000000094d */ /* 0x000fea0003800000 */
[----:B------:R-:W0:Y:S01]  /*00e0*/  LDCU UR6, c[0x0][0x398] ;  /* 0x00007300ff0677ac */ /* 0x000e220008000800 */
[----:B------:R-:W-:Y:S01]  /*00f0*/  HFMA2 R24, -RZ, RZ, 0, 0 ;  /* 0x00000000ff187431 */ /* 0x000fe200000001ff */
[----:B------:R-:W1:Y:S01]  /*0100*/  LDCU.64 UR10, c[0x0][0x358] ;  /* 0x00006b00ff0a77ac */ /* 0x000e620008000a00 */
[----:B0-----:R-:W-:-:S09]  /*0110*/  UISETP.GE.AND UP0, UPT, UR6, 0x1, UPT ;  /* 0x000000010600788c */ /* 0x001fd2000bf06270 */
[----:B-1----:R-:W-:Y:S05]  /*0120*/  BRA.U !UP0, `(.L_x_7) ;  /* 0x0000000d080c7547 */ /* 0x002fea000b800000 */
[----:B------:R-:W-:Y:S01]  /*0130*/  UISETP.GE.U32.AND UP1, UPT, UR6, 0x10, UPT ;  /* 0x000000100600788c */ /* 0x000fe2000bf26070 */
[----:B------:R-:W-:Y:S01]  /*0140*/  MOV R24, RZ ;  /* 0x000000ff00187202 */ /* 0x000fe20000000f00 */
[----:B------:R-:W-:Y:S01]  /*0150*/  ULOP3.LUT UR7, UR6, 0xf, URZ, 0xc0, !UPT ;  /* 0x0000000f06077892 */ /* 0x000fe2000f8ec0ff */
[----:B------:R-:W-:-:S03]  /*0160*/  UMOV UR4, URZ ;  /* 0x000000ff00047c82 */ /* 0x000fc60008000000 */
[----:B------:R-:W-:-:S03]  /*0170*/  UISETP.NE.AND UP0, UPT, UR7, URZ, UPT ;  /* 0x000000ff0700728c */ /* 0x000fc6000bf05270 */
[----:B------:R-:W-:Y:S08]  /*0180*/  BRA.U !UP1, `(.L_x_8) ;  /* 0x00000005099c7547 */ /* 0x000ff0000b800000 */
[C---:B------:R-:W-:Y:S01]  /*0190*/  IADD3 R2, PT, PT, R18.reuse, UR5, R5 ;  /* 0x0000000512027c10 */ /* 0x040fe2000fffe005 */
[C-C-:B------:R-:W-:Y:S01]  /*01a0*/  IMAD R6, R18.reuse, 0x3, R3.reuse ;  /* 0x0000000312067824 */ /* 0x140fe200078e0203 */
[CC--:B------:R-:W-:Y:S01]  /*01b0*/  LEA R4, R18.reuse, R3.reuse, 0x1 ;  /* 0x0000000312047211 */ /* 0x0c0fe200078e08ff */
[C-C-:B------:R-:W-:Y:S01]  /*01c0*/  IMAD R10, R18.reuse, 0x5, R3.reuse ;  /* 0x00000005120a7824 */ /* 0x140fe200078e0203 */
[CC--:B------:R-:W-:Y:S01]  /*01d0*/  LEA R8, R18.reuse, R3.reuse, 0x2 ;  /* 0x0000000312087211 */ /* 0x0c0fe200078e10ff */
[C-C-:B------:R-:W-:Y:S01]  /*01e0*/  IMAD R12, R18.reuse, 0x6, R3.reuse ;  /* 0x00000006120c7824 */ /* 0x140fe200078e0203 */
[C---:B------:R-:W-:Y:S01]  /*01f0*/  LEA R16, R18.reuse, R3, 0x3 ;  /* 0x0000000312107211 */ /* 0x040fe200078e18ff */
[C-C-:B------:R-:W-:Y:S01]  /*0200*/  IMAD R14, R18.reuse, 0x7, R3.reuse ;  /* 0x00000007120e7824 */ /* 0x140fe200078e0203 */
[----:B------:R-:W-:Y:S01]  /*0210*/  ULOP3.LUT UR4, UR6, 0x7ffffff0, URZ, 0xc0, !UPT ;  /* 0x7ffffff006047892 */ /* 0x000fe2000f8ec0ff */
[C-C-:B------:R-:W-:Y:S01]  /*0220*/  IMAD R7, R18.reuse, 0x9, R3.reuse ;  /* 0x0000000912077824 */ /* 0x140fe200078e0203 */
[----:B------:R-:W-:Y:S01]  /*0230*/  MOV R24, RZ ;  /* 0x000000ff00187202 */ /* 0x000fe20000000f00 */
[C-C-:B------:R-:W-:Y:S01]  /*0240*/  IMAD R9, R18.reuse, 0xa, R3.reuse ;  /* 0x0000000a12097824 */ /* 0x140fe200078e0203 */
[----:B------:R-:W-:Y:S01]  /*0250*/  UIADD3 UR8, UPT, UPT, -UR4, URZ, URZ ;  /* 0x000000ff04087290 */ /* 0x000fe2000fffe1ff */
[----:B------:R-:W-:-:S02]  /*0260*/  IMAD R11, R18, 0xb, R3 ;  /* 0x0000000b120b7824 */ /* 0x000fc400078e0203 */
[C-C-:B------:R-:W-:Y:S02]  /*0270*/  IMAD R13, R18.reuse, 0xc, R3.reuse ;  /* 0x0000000c120d7824 */ /* 0x140fe400078e0203 */
[C-C-:B------:R-:W-:Y:S02]  /*0280*/  IMAD R15, R18.reuse, 0xd, R3.reuse ;  /* 0x0000000d120f7824 */ /* 0x140fe400078e0203 */
[C-C-:B------:R-:W-:Y:S02]  /*0290*/  IMAD R17, R18.reuse, 0xe, R3.reuse ;  /* 0x0000000e12117824 */ /* 0x140fe400078e0203 */
[----:B------:R-:W-:Y:S02]  /*02a0*/  IMAD R28, R18, 0xf, R3 ;  /* 0x0000000f121c7824 */ /* 0x000fe400078e0203 */
[----:B------:R-:W-:Y:S02]  /*02b0*/  IMAD R5, R19, R18, RZ ;  /* 0x0000001213057224 */ /* 0x000fe400078e02ff */
[----:B------:R-:W-:-:S02]  /*02c0*/  IMAD R29, R3, R19, R0 ;  /* 0x00000013031d7224 */ /* 0x000fc400078e0200 */
[-CC-:B------:R-:W-:Y:S02]  /*02d0*/  IMAD R2, R2, R19.reuse, R0.reuse ;  /* 0x0000001302027224 */ /* 0x180fe400078e0200 */
[-CC-:B------:R-:W-:Y:S02]  /*02e0*/  IMAD R4, R4, R19.reuse, R0.reuse ;  /* 0x0000001304047224 */ /* 0x180fe400078e0200 */
[-CC-:B------:R-:W-:Y:S02]  /*02f0*/  IMAD R6, R6, R19.reuse, R0.reuse ;  /* 0x0000001306067224 */ /* 0x180fe400078e0200 */
[-CC-:B------:R-:W-:Y:S02]  /*0300*/  IMAD R8, R8, R19.reuse, R0.reuse ;  /* 0x0000001308087224 */ /* 0x180fe400078e0200 */
[-CC-:B------:R-:W-:Y:S02]  /*0310*/  IMAD R10, R10, R19.reuse, R0.reuse ;  /* 0x000000130a0a7224 */ /* 0x180fe400078e0200 */
        /* <DEDUP_REMOVED lines=9> */
[----:B------:R-:W-:-:S07]  /*03b0*/  IMAD R28, R28, R19, R0 ;  /* 0x000000131c1c7224 */ /* 0x000fce00078e0200 */
.L_x_9:
[----:B------:R-:W0:Y:S02]  /*03c0*/  LDC.64 R20, c[0x0][0x380] ;  /* 0x0000e000ff147b82 */ /* 0x000e240000000a00 */
[----:B0-----:R-:W-:-:S06]  /*03d0*/  IMAD.WIDE R22, R29, 0x4, R20 ;  /* 0x000000041d167825 */ /* 0x001fcc00078e0214 */
[----:B------:R-:W2:Y:S02]  /*03e0*/  LDG.E R23, desc[UR10][R22.64] ;  /* 0x0000000a16177981 */ /* 0x000ea4000c1e1900 */
[----:B--2---:R-:W-:Y:S01]  /*03f0*/  FADD R26, R23, R24 ;  /* 0x00000018171a7221 */ /* 0x004fe20000000000 */
[----:B------:R-:W-:-:S06]  /*0400*/  IMAD.WIDE R24, R2, 0x4, R20 ;  /* 0x0000000402187825 */ /* 0x000fcc00078e0214 */
[----:B------:R-:W2:Y:S01]  /*0410*/  LDG.E R25, desc[UR10][R24.64] ;  /* 0x0000000a18197981 */ /* 0x000ea2000c1e1900 */
[----:B------:R-:W-:-:S06]  /*0420*/  IMAD.WIDE R22, R6, 0x4, R20 ;  /* 0x0000000406167825 */ /* 0x000fcc00078e0214 */
[----:B------:R-:W3:Y:S01]  /*0430*/  LDG.E R22, desc[UR10][R22.64] ;  /* 0x0000000a16167981 */ /* 0x000ee2000c1e1900 */
[----:B--2---:R-:W-:Y:S01]  /*0440*/  FADD R25, R26, R25 ;  /* 0x000000191a197221 */ /* 0x004fe20000000000 */
[----:B------:R-:W-:-:S06]  /*0450*/  IMAD.WIDE R26, R4, 0x4, R20 ;  /* 0x00000004041a7825 */ /* 0x000fcc00078e0214 */
[----:B------:R-:W2:Y:S02]  /*0460*/  LDG.E R26, desc[UR10][R26.64] ;  /* 0x0000000a1a1a7981 */ /* 0x000ea4000c1e1900 */
[----:B--2---:R-:W-:-:S04]  /*0470*/  FADD R25, R25, R26 ;  /* 0x0000001a19197221 */ /* 0x004fc80000000000 */
[----:B---3--:R-:W-:Y:S01]  /*0480*/  FADD R25, R25, R22 ;  /* 0x0000001619197221 */ /* 0x008fe20000000000 */
[----:B------:R-:W-:-:S06]  /*0490*/  IMAD.WIDE R22, R8, 0x4, R20 ;  /* 0x0000000408167825 */ /* 0x000fcc00078e0214 */
        /* <DEDUP_REMOVED lines=28> */
[----:B------:R-:W-:Y:S01]  /*0660*/  UIADD3 UR8, UPT, UPT, UR8, 0x10, URZ ;  /* 0x0000001008087890 */ /* 0x000fe2000fffe0ff */
[----:B--2---:R-:W-:Y:S01]  /*0670*/  FADD R24, R26, R25 ;  /* 0x000000191a187221 */ /* 0x004fe20000000000 */
[----:B------:R-:W-:-:S04]  /*0680*/  IMAD.WIDE R26, R17, 0x4, R20 ;  /* 0x00000004111a7825 */ /* 0x000fc800078e0214 */
[----:B------:R-:W-:Y:S02]  /*0690*/  IMAD.WIDE R20, R28, 0x4, R20 ;  /* 0x000000041c147825 */ /* 0x000fe400078e0214 */
[----:B------:R-:W2:Y:S04]  /*06a0*/  LDG.E R27, desc[UR10][R26.64] ;  /* 0x0000000a1a1b7981 */ /* 0x000ea8000c1e1900 */
[----:B------:R-:W3:Y:S01]  /*06b0*/  LDG.E R21, desc[UR10][R20.64] ;  /* 0x0000000a14157981 */ /* 0x000ee2000c1e1900 */
[----:B------:R-:W-:Y:S01]  /*06c0*/  UISETP.NE.AND UP1, UPT, UR8, URZ, UPT ;  /* 0x000000ff0800728c */ /* 0x000fe2000bf25270 */
[C---:B------:R-:W-:Y:S02]  /*06d0*/  LEA R29, R5.reuse, R29, 0x4 ;  /* 0x0000001d051d7211 */ /* 0x040fe400078e20ff */
[----:B------:R-:W-:-:S02]  /*06e0*/  LEA R2, R5, R2, 0x4 ;  /* 0x0000000205027211 */ /* 0x000fc400078e20ff */
[C---:B------:R-:W-:Y:S02]  /*06f0*/  LEA R4, R5.reuse, R4, 0x4 ;  /* 0x0000000405047211 */ /* 0x040fe400078e20ff */
[C---:B------:R-:W-:Y:S02]  /*0700*/  LEA R6, R5.reuse, R6, 0x4 ;  /* 0x0000000605067211 */ /* 0x040fe400078e20ff */
[C---:B------:R-:W-:Y:S02]  /*0710*/  LEA R8, R5.reuse, R8, 0x4 ;  /* 0x0000000805087211 */ /* 0x040fe400078e20ff */
[C---:B------:R-:W-:Y:S02]  /*0720*/  LEA R10, R5.reuse, R10, 0x4 ;  /* 0x0000000a050a7211 */ /* 0x040fe400078e20ff */
        /* <DEDUP_REMOVED lines=9> */
[----:B------:R-:W-:Y:S01]  /*07c0*/  LEA R28, R5, R28, 0x4 ;  /* 0x0000001c051c7211 */ /* 0x000fe200078e20ff */
[----:B--2---:R-:W-:-:S04]  /*07d0*/  FADD R24, R24, R27 ;  /* 0x0000001b18187221 */ /* 0x004fc80000000000 */
[----:B---3--:R-:W-:Y:S01]  /*07e0*/  FADD R24, R24, R21 ;  /* 0x0000001518187221 */ /* 0x008fe20000000000 */
[----:B------:R-:W-:Y:S06]  /*07f0*/  BRA.U UP1, `(.L_x_9) ;  /* 0xfffffff901f07547 */ /* 0x000fec000b83ffff */
.L_x_8:
[----:B------:R-:W-:Y:S05]  /*0800*/  BRA.U !UP0, `(.L_x_7) ;  /* 0x0000000508547547 */ /* 0x000fea000b800000 */
[----:B------:R-:W-:Y:S02]  /*0810*/  UISETP.GE.U32.AND UP0, UPT, UR7, 0x8, UPT ;  /* 0x000000080700788c */ /* 0x000fe4000bf06070 */
[----:B------:R-:W-:-:S04]  /*0820*/  ULOP3.LUT UR8, UR6, 0x7, URZ, 0xc0, !UPT ;  /* 0x0000000706087892 */ /* 0x000fc8000f8ec0ff */
[----:B------:R-:W-:-:S03]  /*0830*/  UISETP.NE.AND UP1, UPT, UR8, URZ, UPT ;  /* 0x000000ff0800728c */ /* 0x000fc6000bf25270 */
[----:B------:R-:W-:Y:S08]  /*0840*/  BRA.U !UP0, `(.L_x_10) ;  /* 0x0000000108a87547 */ /* 0x000ff0000b800000 */
[----:B------:R-:W0:Y:S01]  /*0850*/  LDC.64 R4, c[0x0][0x380] ;  /* 0x0000e000ff047b82 */ /* 0x000e220000000a00 */
[----:B------:R-:W-:-:S04]  /*0860*/  IMAD R7, R18, UR4, R3 ;  /* 0x0000000412077c24 */ /* 0x000fc8000f8e0203 */
[C---:B------:R-:W-:Y:S01]  /*0870*/  IMAD R11, R7.reuse, R19, R0 ;  /* 0x00000013070b7224 */ /* 0x040fe200078e0200 */
[----:B------:R-:W-:-:S04]  /*0880*/  IADD3 R9, PT, PT, R7, R18, RZ ;  /* 0x0000001207097210 */ /* 0x000fc80007ffe0ff */
[C---:B------:R-:W-:Y:S01]  /*0890*/  IADD3 R7, PT, PT, R9.reuse, R18, RZ ;  /* 0x0000001209077210 */ /* 0x040fe20007ffe0ff */
[----:B------:R-:W-:-:S03]  /*08a0*/  IMAD R13, R9, R19, R0 ;  /* 0x00000013090d7224 */ /* 0x000fc600078e0200 */
[C---:B------:R-:W-:Y:S01]  /*08b0*/  IADD3 R9, PT, PT, R7.reuse, R18, RZ ;  /* 0x0000001207097210 */ /* 0x040fe20007ffe0ff */
[----:B------:R-:W-:-:S03]  /*08c0*/  IMAD R17, R7, R19, R0 ;  /* 0x0000001307117224 */ /* 0x000fc600078e0200 */
[----:B------:R-:W-:Y:S01]  /*08d0*/  IADD3 R15, PT, PT, R9, R18, RZ ;  /* 0x00000012090f7210 */ /* 0x000fe20007ffe0ff */
[----:B0-----:R-:W-:-:S04]  /*08e0*/  IMAD.WIDE R10, R11, 0x4, R4 ;  /* 0x000000040b0a7825 */ /* 0x001fc800078e0204 */
[----:B------:R-:W-:Y:S01]  /*08f0*/  IMAD.WIDE R12, R13, 0x4, R4 ;  /* 0x000000040d0c7825 */ /* 0x000fe200078e0204 */
[----:B------:R0:W2:Y:S01]  /*0900*/  LDG.E R7, desc[UR10][R10.64] ;  /* 0x0000000a0a077981 */ /* 0x0000a2000c1e1900 */
[-C--:B------:R-:W-:Y:S02]  /*0910*/  IADD3 R21, PT, PT, R15, R18.reuse, RZ ;  /* 0x000000120f157210 */ /* 0x080fe40007ffe0ff */
[----:B------:R-:W-:Y:S01]  /*0920*/  IMAD R9, R9, R19, R0 ;  /* 0x0000001309097224 */ /* 0x000fe200078e0200 */
[----:B------:R1:W3:Y:S01]  /*0930*/  LDG.E R2, desc[UR10][R12.64] ;  /* 0x0000000a0c027981 */ /* 0x0002e2000c1e1900 */
[----:B------:R-:W-:Y:S01]  /*0940*/  IMAD.WIDE R16, R17, 0x4, R4 ;  /* 0x0000000411107825 */ /* 0x000fe200078e0204 */
[----:B------:R-:W-:-:S03]  /*0950*/  IADD3 R23, PT, PT, R21, R18, RZ ;  /* 0x0000001215177210 */ /* 0x000fc60007ffe0ff */
[----:B------:R-:W-:Y:S01]  /*0960*/  IMAD R15, R15, R19, R0 ;  /* 0x000000130f0f7224 */ /* 0x000fe200078e0200 */
[----:B------:R-:W4:Y:S01]  /*0970*/  LDG.E R6, desc[UR10][R16.64] ;  /* 0x0000000a10067981 */ /* 0x000f22000c1e1900 */
[----:B------:R-:W-:Y:S01]  /*0980*/  IMAD.WIDE R8, R9, 0x4, R4 ;  /* 0x0000000409087825 */ /* 0x000fe200078e0204 */
[----:B------:R-:W-:-:S03]  /*0990*/  IADD3 R14, PT, PT, R23, R18, RZ ;  /* 0x00000012170e7210 */ /* 0x000fc60007ffe0ff */
[-C--:B------:R-:W-:Y:S02]  /*09a0*/  IMAD R21, R21, R19.reuse, R0 ;  /* 0x0000001315157224 */ /* 0x080fe400078e0200 */
[----:B0-----:R-:W-:Y:S01]  /*09b0*/  IMAD.WIDE R10, R15, 0x4, R4 ;  /* 0x000000040f0a7825 */ /* 0x001fe200078e0204 */
[----:B------:R-:W5:Y:S03]  /*09c0*/  LDG.E R8, desc[UR10][R8.64] ;  /* 0x0000000a08087981 */ /* 0x000f66000c1e1900 */
[-C--:B------:R-:W-:Y:S02]  /*09d0*/  IMAD R15, R23, R19.reuse, R0 ;  /* 0x00000013170f7224 */ /* 0x080fe400078e0200 */
[----:B-1----:R-:W-:Y:S01]  /*09e0*/  IMAD.WIDE R12, R21, 0x4, R4 ;  /* 0x00000004150c7825 */ /* 0x002fe200078e0204 */
[----:B------:R-:W5:Y:S03]  /*09f0*/  LDG.E R10, desc[UR10][R10.64] ;  /* 0x0000000a0a0a7981 */ /* 0x000f66000c1e1900 */
[----:B------:R-:W-:-:S02]  /*0a00*/  IMAD R21, R14, R19, R0 ;  /* 0x000000130e157224 */ /* 0x000fc400078e0200 */
[--C-:B------:R-:W-:Y:S01]  /*0a10*/  IMAD.WIDE R14, R15, 0x4, R4.reuse ;  /* 0x000000040f0e7825 */ /* 0x100fe200078e0204 */
[----:B------:R-:W5:Y:S03]  /*0a20*/  LDG.E R12, desc[UR10][R12.64] ;  /* 0x0000000a0c0c7981 */ /* 0x000f66000c1e1900 */
[----:B------:R-:W-:Y:S02]  /*0a30*/  IMAD.WIDE R4, R21, 0x4, R4 ;  /* 0x0000000415047825 */ /* 0x000fe400078e0204 */
        /* <DEDUP_REMOVED lines=11> */
.L_x_10:
[----:B------:R-:W-:Y:S05]  /*0af0*/  BRA.U !UP1, `(.L_x_7) ;  /* 0x0000000109987547 */ /* 0x000fea000b800000 */
[----:B------:R-:W-:Y:S02]  /*0b00*/  UISETP.GE.U32.AND UP0, UPT, UR8, 0x4, UPT ;  /* 0x000000040800788c */ /* 0x000fe4000bf06070 */
[----:B------:R-:W-:-:S04]  /*0b10*/  ULOP3.LUT UR6, UR6, 0x3, URZ, 0xc0, !UPT ;  /* 0x0000000306067892 */ /* 0x000fc8000f8ec0ff */
[----:B------:R-:W-:-:S03]  /*0b20*/  UISETP.NE.AND UP1, UPT, UR6, URZ, UPT ;  /* 0x000000ff0600728c */ /* 0x000fc6000bf25270 */
[----:B------:R-:W-:Y:S08]  /*0b30*/  BRA.U !UP0, `(.L_x_11) ;  /* 0x0000000108587547 */ /* 0x000ff0000b800000 */
[----:B------:R-:W0:Y:S01]  /*0b40*/  LDC.64 R4, c[0x0][0x380] ;  /* 0x0000e000ff047b82 */ /* 0x000e220000000a00 */
[----:B------:R-:W-:-:S05]  /*0b50*/  IMAD R7, R18, UR4, R3 ;  /* 0x0000000412077c24 */ /* 0x000fca000f8e0203 */
[C---:B------:R-:W-:Y:S01]  /*0b60*/  IADD3 R9, PT, PT, R7.reuse, R18, RZ ;  /* 0x0000001207097210 */ /* 0x040fe20007ffe0ff */
[----:B------:R-:W-:-:S03]  /*0b70*/  IMAD R7, R7, R19, R0 ;  /* 0x0000001307077224 */ /* 0x000fc600078e0200 */
[C---:B------:R-:W-:Y:S01]  /*0b80*/  IADD3 R11, PT, PT, R9.reuse, R18, RZ ;  /* 0x00000012090b7210 */ /* 0x040fe20007ffe0ff */
[----:B------:R-:W-:-:S03]  /*0b90*/  IMAD R9, R9, R19, R0 ;  /* 0x0000001309097224 */ /* 0x000fc600078e0200 */
[C---:B------:R-:W-:Y:S01]  /*0ba0*/  IADD3 R2, PT, PT, R11.reuse, R18, RZ ;  /* 0x000000120b027210 */ /* 0x040fe20007ffe0ff */
[----:B------:R-:W-:Y:S02]  /*0bb0*/  IMAD R11, R11, R19, R0 ;  /* 0x000000130b0b7224 */ /* 0x000fe400078e0200 */
[----:B0-----:R-:W-:-:S04]  /*0bc0*/  IMAD.WIDE R6, R7, 0x4, R4 ;  /* 0x0000000407067825 */ /* 0x001fc800078e0204 */
[----:B------:R-:W-:Y:S02]  /*0bd0*/  IMAD.WIDE R8, R9, 0x4, R4 ;  /* 0x0000000409087825 */ /* 0x000fe400078e0204 */
[----:B------:R-:W2:Y:S02]  /*0be0*/  LDG.E R7, desc[UR10][R6.64] ;  /* 0x0000000a06077981 */ /* 0x000ea4000c1e1900 */
[----:B------:R-:W-:Y:S02]  /*0bf0*/  IMAD R13, R2, R19, R0 ;  /* 0x00000013020d7224 */ /* 0x000fe400078e0200 */
[--C-:B------:R-:W-:Y:S01]  /*0c00*/  IMAD.WIDE R10, R11, 0x4, R4.reuse ;  /* 0x000000040b0a7825 */ /* 0x100fe200078e0204 */
[----:B------:R-:W3:Y:S03]  /*0c10*/  LDG.E R9, desc[UR10][R8.64] ;  /* 0x0000000a08097981 */ /* 0x000ee6000c1e1900 */
[----:B------:R-:W-:-:S02]  /*0c20*/  IMAD.WIDE R4, R13, 0x4, R4 ;  /* 0x000000040d047825 */ /* 0x000fc400078e0204 */
[----:B------:R-:W4:Y:S04]  /*0c30*/  LDG.E R11, desc[UR10][R10.64] ;  /* 0x0000000a0a0b7981 */ /* 0x000f28000c1e1900 */
[----:B------:R-:W5:Y:S01]  /*0c40*/  LDG.E R5, desc[UR10][R4.64] ;  /* 0x0000000a04057981 */ /* 0x000f62000c1e1900 */
[----:B------:R-:W-:Y:S01]  /*0c50*/  UIADD3 UR4, UPT, UPT, UR4, 0x4, URZ ;  /* 0x0000000404047890 */ /* 0x000fe2000fffe0ff */
[----:B--2---:R-:W-:-:S04]  /*0c60*/  FADD R24, R24, R7 ;  /* 0x0000000718187221 */ /* 0x004fc80000000000 */
[----:B---3--:R-:W-:-:S04]  /*0c70*/  FADD R24, R24, R9 ;  /* 0x0000000918187221 */ /* 0x008fc80000000000 */
[----:B----4-:R-:W-:-:S04]  /*0c80*/  FADD R24, R24, R11 ;  /* 0x0000000b18187221 */ /* 0x010fc80000000000 */
[----:B-----5:R-:W-:-:S07]  /*0c90*/  FADD R24, R24, R5 ;  /* 0x0000000518187221 */ /* 0x020fce0000000000 */
.L_x_11:
[----:B------:R-:W-:Y:S05]  /*0ca0*/  BRA.U !UP1, `(.L_x_7) ;  /* 0x00000001092c7547 */ /* 0x000fea000b800000 */
[----:B------:R-:W0:Y:S01]  /*0cb0*/  LDC.64 R6, c[0x0][0x380] ;  /* 0x0000e000ff067b82 */ /* 0x000e220000000a00 */
[----:B------:R-:W-:Y:S01]  /*0cc0*/  IMAD R2, R18, UR4, R3 ;  /* 0x0000000412027c24 */ /* 0x000fe2000f8e0203 */
[----:B------:R-:W-:-:S03]  /*0cd0*/  UIADD3 UR6, UPT, UPT, -UR6, URZ, URZ ;  /* 0x000000ff06067290 */ /* 0x000fc6000fffe1ff */
[----:B------:R-:W-:-:S09]  /*0ce0*/  IMAD R9, R2, R19, R0 ;  /* 0x0000001302097224 */ /* 0x000fd200078e0200 */
.L_x_12:
[----:B0-----:R-:W-:-:S06]  /*0cf0*/  IMAD.WIDE R4, R9, 0x4, R6 ;  /* 0x0000000409047825 */ /* 0x001fcc00078e0206 */
[----:B------:R-:W2:Y:S01]  /*0d00*/  LDG.E R5, desc[UR10][R4.64] ;  /* 0x0000000a04057981 */ /* 0x000ea2000c1e1900 */
[----:B------:R-:W-:Y:S01]  /*0d10*/  UIADD3 UR6, UPT, UPT, UR6, 0x1, URZ ;  /* 0x0000000106067890 */ /* 0x000fe2000fffe0ff */
[----:B------:R-:W-:-:S03]  /*0d20*/  IMAD R9, R19, R18, R9 ;  /* 0x0000001213097224 */ /* 0x000fc600078e0209 */
[----:B------:R-:W-:Y:S01]  /*0d30*/  UISETP.NE.AND UP0, UPT, UR6, URZ, UPT ;  /* 0x000000ff0600728c */ /* 0x000fe2000bf05270 */
[----:B--2---:R-:W-:-:S08]  /*0d40*/  FADD R24, R5, R24 ;  /* 0x0000001805187221 */ /* 0x004fd00000000000 */
[----:B------:R-:W-:Y:S05]  /*0d50*/  BRA.U UP0, `(.L_x_12) ;  /* 0xfffffffd00e47547 */ /* 0x000fea000b83ffff */
.L_x_7:
[----:B------:R-:W0:Y:S01]  /*0d60*/  LDC.64 R4, c[0x0][0x388] ;  /* 0x0000e200ff047b82 */ /* 0x000e220000000a00 */
[----:B------:R-:W-:-:S04]  /*0d70*/  IMAD R3, R3, R19, R0 ;  /* 0x0000001303037224 */ /* 0x000fc800078e0200 */
[----:B0-----:R-:W-:-:S05]  /*0d80*/  IMAD.WIDE R2, R3, 0x4, R4 ;  /* 0x0000000403027825 */ /* 0x001fca00078e0204 */
[----:B------:R-:W-:Y:S01]  /*0d90*/  STG.E desc[UR10][R2.64], R24 ;  /* 0x0000001802007986 */ /* 0x000fe2000c10190a */
[----:B------:R-:W-:Y:S05]  /*0da0*/  EXIT ;  /* 0x000000000000794d */ /* 0x000fea0003800000 */
.L_x_13:
        /* <DEDUP_REMOVED lines=13> */
.L_x_15:


//--------------------- .nv.shared.reserved.0     --------------------------
	.section	.nv.shared.reserved.0,"aw",@nobits
	.weak		__nv_reservedSMEM_offset_0_alias
	.size		__nv_reservedSMEM_offset_0_alias, 0, 64
	.other		__nv_reservedSMEM_offset_0_alias,@"STO_CUDA_RESERVED_SHARED STV_DEFAULT"
__nv_reservedSMEM_offset_0_alias:
	.zero		0
	.zero		64


//--------------------- .nv.constant0._Z10From2DTo1DPfS_ii --------------------------
	.section	.nv.constant0._Z10From2DTo1DPfS_ii,"a",@progbits
	.sectionflags	@""
	.align	4
.nv.constant0._Z10From2DTo1DPfS_ii:
	.zero		920


//--------------------- .nv.constant0._Z10From3DTo2DPfS_iii --------------------------
	.section	.nv.constant0._Z10From3DTo2DPfS_iii,"a",@progbits
	.sectionflags	@""
	.align	4
.nv.constant0._Z10From3DTo2DPfS_iii:
	.zero		924


//--------------------- SYMBOLS --------------------------

	.type		.nv.reservedSmem.offset0,@object
	.size		.nv.reservedSmem.offset0,0x4
